//
// Generated by NVIDIA NVVM Compiler
//
// Compiler Build ID: CL-36424714
// Cuda compilation tools, release 13.0, V13.0.88
// Based on NVVM 20.0.0
//

.version 9.0
.target sm_100
.address_size 64

	// .globl	_Z18add_vectors_kernelPfS_S_i

.visible .entry _Z18add_vectors_kernelPfS_S_i(
	.param .u64 .ptr .align 1 _Z18add_vectors_kernelPfS_S_i_param_0,
	.param .u64 .ptr .align 1 _Z18add_vectors_kernelPfS_S_i_param_1,
	.param .u64 .ptr .align 1 _Z18add_vectors_kernelPfS_S_i_param_2,
	.param .u32 _Z18add_vectors_kernelPfS_S_i_param_3
)
{
	.reg .pred 	%p<2>;
	.reg .b32 	%r<6>;
	.reg .b32 	%f<4>;
	.reg .b64 	%rd<11>;

	ld.param.u64 	%rd1, [_Z18add_vectors_kernelPfS_S_i_param_0];
	ld.param.u64 	%rd2, [_Z18add_vectors_kernelPfS_S_i_param_1];
	ld.param.u64 	%rd3, [_Z18add_vectors_kernelPfS_S_i_param_2];
	ld.param.u32 	%r2, [_Z18add_vectors_kernelPfS_S_i_param_3];
	mov.u32 	%r3, %ctaid.x;
	mov.u32 	%r4, %ntid.x;
	mov.u32 	%r5, %tid.x;
	mad.lo.s32 	%r1, %r3, %r4, %r5;
	setp.ge.s32 	%p1, %r1, %r2;
	@%p1 bra 	$L__BB0_2;
	cvta.to.global.u64 	%rd4, %rd1;
	cvta.to.global.u64 	%rd5, %rd2;
	cvta.to.global.u64 	%rd6, %rd3;
	mul.wide.s32 	%rd7, %r1, 4;
	add.s64 	%rd8, %rd4, %rd7;
	ld.global.f32 	%f1, [%rd8];
	add.s64 	%rd9, %rd5, %rd7;
	ld.global.f32 	%f2, [%rd9];
	add.f32 	%f3, %f1, %f2;
	add.s64 	%rd10, %rd6, %rd7;
	st.global.f32 	[%rd10], %f3;
$L__BB0_2:
	ret;

}


// ===== COMPILED SASS (sm_100) =====

	.target	sm_100

	.elftype	@"ET_EXEC"


//--------------------- .note.nv.tkinfo           --------------------------
	.section	.note.nv.tkinfo,"",@"SHT_NOTE"
	.sectionflags	@"SHF_NOTE_NV_TKINFO"
	.tkinfo
        /*0018*/ 	.word	0x00000002
        /*0030*/ 	.string	""
        /*0030*/ 	.string	"ptxas"
        /*0030*/ 	.string	"Cuda compilation tools, release 13.0, V13.0.88"
        /*0030*/ 	.string	"Build cuda_13.0.r13.0/compiler.36424714_0"
        /*0030*/ 	.string	"-arch sm_100 -m 64 "



//--------------------- .note.nv.cuinfo           --------------------------
	.section	.note.nv.cuinfo,"",@"SHT_NOTE"
	.sectionflags	@"SHF_NOTE_NV_CUINFO"
        /*0018*/ 	.short	0x0002
        /*001a*/ 	.short	0x0064
        /*001c*/ 	.short	0x0082
	.zero		2


//--------------------- .nv.info                  --------------------------
	.section	.nv.info,"",@"SHT_CUDA_INFO"
	.align	4


	//----- nvinfo : EIATTR_REGCOUNT
	.align		4
        /*0000*/ 	.byte	0x04, 0x2f
        /*0002*/ 	.short	(.L_1 - .L_0)
	.align		4
.L_0:
        /*0004*/ 	.word	index@(_Z18add_vectors_kernelPfS_S_i)
        /*0008*/ 	.word	0x0000000c


	//----- nvinfo : EIATTR_FRAME_SIZE
	.align		4
.L_1:
        /*000c*/ 	.byte	0x04, 0x11
        /*000e*/ 	.short	(.L_3 - .L_2)
	.align		4
.L_2:
        /*0010*/ 	.word	index@(_Z18add_vectors_kernelPfS_S_i)
        /*0014*/ 	.word	0x00000000


	//----- nvinfo : EIATTR_MIN_STACK_SIZE
	.align		4
.L_3:
        /*0018*/ 	.byte	0x04, 0x12
        /*001a*/ 	.short	(.L_5 - .L_4)
	.align		4
.L_4:
        /*001c*/ 	.word	index@(_Z18add_vectors_kernelPfS_S_i)
        /*0020*/ 	.word	0x00000000
.L_5:


//--------------------- .nv.compat                --------------------------
	.section	.nv.compat,"",@"SHT_CUDA_COMPAT_INFO"
	.align	4
        /*0000*/ 	.byte	0x02, 0x09, 0x00, 0x00, 0x02, 0x02, 0x01, 0x00, 0x02, 0x05, 0x05, 0x00, 0x03, 0x07, 0x01, 0x01
        /*0010*/ 	.byte	0x02, 0x03, 0x00, 0x00, 0x02, 0x06, 0x01, 0x00, 0x04, 0x0b, 0x08, 0x00, 0x09, 0x00, 0x00, 0x00
        /*0020*/ 	.byte	0x00, 0x00, 0x00, 0x00


//--------------------- .nv.info._Z18add_vectors_kernelPfS_S_i --------------------------
	.section	.nv.info._Z18add_vectors_kernelPfS_S_i,"",@"SHT_CUDA_INFO"
	.sectionflags	@""
	.align	4


	//----- nvinfo : EIATTR_CUDA_API_VERSION
	.align		4
        /*0000*/ 	.byte	0x04, 0x37
        /*0002*/ 	.short	(.L_7 - .L_6)
.L_6:
        /*0004*/ 	.word	0x00000082


	//----- nvinfo : EIATTR_KPARAM_INFO
	.align		4
.L_7:
        /*0008*/ 	.byte	0x04, 0x17
        /*000a*/ 	.short	(.L_9 - .L_8)
.L_8:
        /*000c*/ 	.word	0x00000000
        /*0010*/ 	.short	0x0003
        /*0012*/ 	.short	0x0018
        /*0014*/ 	.byte	0x00, 0xf0, 0x11, 0x00


	//----- nvinfo : EIATTR_KPARAM_INFO
	.align		4
.L_9:
        /*0018*/ 	.byte	0x04, 0x17
        /*001a*/ 	.short	(.L_11 - .L_10)
.L_10:
        /*001c*/ 	.word	0x00000000
        /*0020*/ 	.short	0x0002
        /*0022*/ 	.short	0x0010
        /*0024*/ 	.byte	0x00, 0xf5, 0x21, 0x00


	//----- nvinfo : EIATTR_KPARAM_INFO
	.align		4
.L_11:
        /*0028*/ 	.byte	0x04, 0x17
        /*002a*/ 	.short	(.L_13 - .L_12)
.L_12:
        /*002c*/ 	.word	0x00000000
        /*0030*/ 	.short	0x0001
        /*0032*/ 	.short	0x0008
        /*0034*/ 	.byte	0x00, 0xf5, 0x21, 0x00


	//----- nvinfo : EIATTR_KPARAM_INFO
	.align		4
.L_13:
        /*0038*/ 	.byte	0x04, 0x17
        /*003a*/ 	.short	(.L_15 - .L_14)
.L_14:
        /*003c*/ 	.word	0x00000000
        /*0040*/ 	.short	0x0000
        /*0042*/ 	.short	0x0000
        /*0044*/ 	.byte	0x00, 0xf5, 0x21, 0x00


	//----- nvinfo : EIATTR_SPARSE_MMA_MASK
	.align		4
.L_15:
        /*0048*/ 	.byte	0x03, 0x50
        /*004a*/ 	.short	0x0000


	//----- nvinfo : EIATTR_MAXREG_COUNT
	.align		4
        /*004c*/ 	.byte	0x03, 0x1b
        /*004e*/ 	.short	0x00ff


	//----- nvinfo : EIATTR_MERCURY_ISA_VERSION
	.align		4
        /*0050*/ 	.byte	0x03, 0x5f
        /*0052*/ 	.short	0x0101


	//----- nvinfo : EIATTR_VRC_CTA_INIT_COUNT
	.align		4
        /*0054*/ 	.byte	0x02, 0x4a
	.zero		1
	.zero		1


	//----- nvinfo : EIATTR_EXIT_INSTR_OFFSETS
	.align		4
        /*0058*/ 	.byte	0x04, 0x1c
        /*005a*/ 	.short	(.L_17 - .L_16)


	//   ....[0]....
.L_16:
        /*005c*/ 	.word	0x00000070


	//   ....[1]....
        /*0060*/ 	.word	0x00000130


	//----- nvinfo : EIATTR_CBANK_PARAM_SIZE
	.align		4
.L_17:
        /*0064*/ 	.byte	0x03, 0x19
        /*0066*/ 	.short	0x001c


	//----- nvinfo : EIATTR_PARAM_CBANK
	.align		4
        /*0068*/ 	.byte	0x04, 0x0a
        /*006a*/ 	.short	(.L_19 - .L_18)
	.align		4
.L_18:
        /*006c*/ 	.word	index@(.nv.constant0._Z18add_vectors_kernelPfS_S_i)
        /*0070*/ 	.short	0x0380
        /*0072*/ 	.short	0x001c


	//----- nvinfo : EIATTR_SW_WAR
	.align		4
.L_19:
        /*0074*/ 	.byte	0x04, 0x36
        /*0076*/ 	.short	(.L_21 - .L_20)
.L_20:
        /*0078*/ 	.word	0x00000008
.L_21:


//--------------------- .nv.callgraph             --------------------------
	.section	.nv.callgraph,"",@"SHT_CUDA_CALLGRAPH"
	.align	4
	.sectionentsize	8
	.align		4
        /*0000*/ 	.word	0x00000000
	.align		4
        /*0004*/ 	.word	0xffffffff
	.align		4
        /*0008*/ 	.word	0x00000000
	.align		4
        /*000c*/ 	.word	0xfffffffe
	.align		4
        /*0010*/ 	.word	0x00000000
	.align		4
        /*0014*/ 	.word	0xfffffffd
	.align		4
        /*0018*/ 	.word	0x00000000
	.align		4
        /*001c*/ 	.word	0xfffffffc


//--------------------- .text._Z18add_vectors_kernelPfS_S_i --------------------------
	.section	.text._Z18add_vectors_kernelPfS_S_i,"ax",@progbits
	.align	128
        .global         _Z18add_vectors_kernelPfS_S_i
        .type           _Z18add_vectors_kernelPfS_S_i,@function
        .size           _Z18add_vectors_kernelPfS_S_i,(.L_x_1 - _Z18add_vectors_kernelPfS_S_i)
        .other          _Z18add_vectors_kernelPfS_S_i,@"STO_CUDA_ENTRY STV_DEFAULT"
_Z18add_vectors_kernelPfS_S_i:
.text._Z18add_vectors_kernelPfS_S_i:
[----:B------:R-:W-:Y:S01]  /*0000*/  LDC R1, c[0x0][0x37c] ;  /* 0x0000df00ff017b82 */ /* 0x000fe20000000800 */
[----:B------:R-:W0:Y:S07]  /*0010*/  S2R R0, SR_TID.X ;  /* 0x0000000000007919 */ /* 0x000e2e0000002100 */
[----:B------:R-:W0:Y:S01]  /*0020*/  S2UR UR4, SR_CTAID.X ;  /* 0x00000000000479c3 */ /* 0x000e220000002500 */
[----:B------:R-:W1:Y:S07]  /*0030*/  LDCU UR5, c[0x0][0x398] ;  /* 0x00007300ff0577ac */ /* 0x000e6e0008000800 */
[----:B------:R-:W0:Y:S02]  /*0040*/  LDC R9, c[0x0][0x360] ;  /* 0x0000d800ff097b82 */ /* 0x000e240000000800 */
[----:B0-----:R-:W-:-:S05]  /*0050*/  IMAD R9, R9, UR4, R0 ;  /* 0x0000000409097c24 */ /* 0x001fca000f8e0200 */
[----:B-1----:R-:W-:-:S13]  /*0060*/  ISETP.GE.AND P0, PT, R9, UR5, PT ;  /* 0x0000000509007c0c */ /* 0x002fda000bf06270 */
[----:B------:R-:W-:Y:S05]  /*0070*/  @P0 EXIT ;  /* 0x000000000000094d */ /* 0x000fea0003800000 */
[----:B------:R-:W0:Y:S01]  /*0080*/  LDC.64 R2, c[0x0][0x380] ;  /* 0x0000e000ff027b82 */ /* 0x000e220000000a00 */
[----:B------:R-:W1:Y:S07]  /*0090*/  LDCU.64 UR4, c[0x0][0x358] ;  /* 0x00006b00ff0477ac */ /* 0x000e6e0008000a00 */
[----:B------:R-:W2:Y:S08]  /*00a0*/  LDC.64 R4, c[0x0][0x388] ;  /* 0x0000e200ff047b82 */ /* 0x000eb00000000a00 */
[----:B------:R-:W3:Y:S01]  /*00b0*/  LDC.64 R6, c[0x0][0x390] ;  /* 0x0000e400ff067b82 */ /* 0x000ee20000000a00 */
[----:B0-----:R-:W-:-:S06]  /*00c0*/  IMAD.WIDE R2, R9, 0x4, R2 ;  /* 0x0000000409027825 */ /* 0x001fcc00078e0202 */
[----:B-1----:R-:W4:Y:S01]  /*00d0*/  LDG.E R2, desc[UR4][R2.64] ;  /* 0x0000000402027981 */ /* 0x002f22000c1e1900 */
[----:B--2---:R-:W-:-:S06]  /*00e0*/  IMAD.WIDE R4, R9, 0x4, R4 ;  /* 0x0000000409047825 */ /* 0x004fcc00078e0204 */
[----:B------:R-:W4:Y:S01]  /*00f0*/  LDG.E R5, desc[UR4][R4.64] ;  /* 0x0000000404057981 */ /* 0x000f22000c1e1900 */
[----:B---3--:R-:W-:-:S04]  /*0100*/  IMAD.WIDE R6, R9, 0x4, R6 ;  /* 0x0000000409067825 */ /* 0x008fc800078e0206 */
[----:B----4-:R-:W-:-:S05]  /*0110*/  FADD R9, R2, R5 ;  /* 0x0000000502097221 */ /* 0x010fca0000000000 */
[----:B------:R-:W-:Y:S01]  /*0120*/  STG.E desc[UR4][R6.64], R9 ;  /* 0x0000000906007986 */ /* 0x000fe2000c101904 */
[----:B------:R-:W-:Y:S05]  /*0130*/  EXIT ;  /* 0x000000000000794d */ /* 0x000fea0003800000 */
.L_x_0:
[----:B------:R-:W-:-:S00]  /*0140*/  BRA `(.L_x_0) ;  /* 0xfffffffc00fc7947 */ /* 0x000fc0000383ffff */
[----:B------:R-:W-:-:S00]  /*0150*/  NOP ;  /* 0x0000000000007918 */ /* 0x000fc00000000000 */
        /* <DEDUP_REMOVED lines=10> */
.L_x_1:


//--------------------- .nv.shared.reserved.0     --------------------------
	.section	.nv.shared.reserved.0,"aw",@nobits
	.weak		__nv_reservedSMEM_offset_0_alias
	.size		__nv_reservedSMEM_offset_0_alias, 0, 64
	.other		__nv_reservedSMEM_offset_0_alias,@"STO_CUDA_RESERVED_SHARED STV_DEFAULT"
__nv_reservedSMEM_offset_0_alias:
	.zero		0
	.zero		64


//--------------------- .nv.constant0._Z18add_vectors_kernelPfS_S_i --------------------------
	.section	.nv.constant0._Z18add_vectors_kernelPfS_S_i,"a",@progbits
	.sectionflags	@""
	.align	4
.nv.constant0._Z18add_vectors_kernelPfS_S_i:
	.zero		924


//--------------------- SYMBOLS --------------------------

	.type		.nv.reservedSmem.offset0,@object
	.size		.nv.reservedSmem.offset0,0x4
